//
// Generated by NVIDIA NVVM Compiler
//
// Compiler Build ID: CL-36424714
// Cuda compilation tools, release 13.0, V13.0.88
// Based on NVVM 20.0.0
//

.version 9.0
.target sm_100
.address_size 64

	// .globl	_Z17oneThreadPerEntryPxS_Piii

.visible .entry _Z17oneThreadPerEntryPxS_Piii(
	.param .u64 .ptr .align 1 _Z17oneThreadPerEntryPxS_Piii_param_0,
	.param .u64 .ptr .align 1 _Z17oneThreadPerEntryPxS_Piii_param_1,
	.param .u64 .ptr .align 1 _Z17oneThreadPerEntryPxS_Piii_param_2,
	.param .u32 _Z17oneThreadPerEntryPxS_Piii_param_3,
	.param .u32 _Z17oneThreadPerEntryPxS_Piii_param_4
)
{
	.reg .pred 	%p<13>;
	.reg .b32 	%r<104>;
	.reg .b64 	%rd<95>;

	ld.param.u64 	%rd31, [_Z17oneThreadPerEntryPxS_Piii_param_0];
	ld.param.u64 	%rd29, [_Z17oneThreadPerEntryPxS_Piii_param_1];
	ld.param.u64 	%rd30, [_Z17oneThreadPerEntryPxS_Piii_param_2];
	ld.param.u32 	%r55, [_Z17oneThreadPerEntryPxS_Piii_param_3];
	ld.param.u32 	%r56, [_Z17oneThreadPerEntryPxS_Piii_param_4];
	cvta.to.global.u64 	%rd1, %rd31;
	mov.u32 	%r57, %ctaid.x;
	mov.u32 	%r58, %ntid.x;
	mul.lo.s32 	%r1, %r57, %r58;
	mov.u32 	%r2, %tid.x;
	add.s32 	%r3, %r1, %r2;
	add.s32 	%r4, %r55, %r3;
	max.s32 	%r59, %r3, %r4;
	setp.ge.s32 	%p1, %r59, %r56;
	setp.lt.s32 	%p2, %r55, 1;
	or.pred  	%p3, %p1, %p2;
	@%p3 bra 	$L__BB0_17;
	cvta.to.global.u64 	%rd2, %rd30;
	cvta.to.global.u64 	%rd32, %rd29;
	mul.wide.s32 	%rd33, %r3, 4;
	add.s64 	%rd3, %rd2, %rd33;
	mul.wide.u32 	%rd34, %r55, 4;
	add.s64 	%rd4, %rd3, %rd34;
	mad.lo.s32 	%r60, %r56, %r55, %r3;
	mul.wide.s32 	%rd35, %r60, 8;
	add.s64 	%rd5, %rd1, %rd35;
	add.s64 	%rd6, %rd32, %rd35;
	add.s32 	%r61, %r3, 1;
	max.s32 	%r5, %r4, %r61;
	sub.s32 	%r62, %r5, %r3;
	and.b32  	%r6, %r62, 3;
	setp.eq.s32 	%p4, %r6, 0;
	mov.u32 	%r90, %r3;
	@%p4 bra 	$L__BB0_6;
	add.s64 	%rd7, %rd1, 8;
	add.s32 	%r63, %r55, -1;
	mul.lo.s32 	%r88, %r56, %r63;
	add.s64 	%rd8, %rd2, 4;
	neg.s32 	%r86, %r6;
	mov.u32 	%r87, %r3;
	mov.u32 	%r90, %r3;
$L__BB0_3:
	.pragma "nounroll";
	cvt.s64.s32 	%rd9, %r90;
	cvt.s64.s32 	%rd36, %r88;
	add.s64 	%rd37, %rd36, %rd9;
	shl.b64 	%rd38, %rd37, 3;
	add.s64 	%rd39, %rd7, %rd38;
	mul.wide.s32 	%rd40, %r90, 4;
	add.s64 	%rd41, %rd8, %rd40;
	mul.wide.s32 	%rd42, %r87, 8;
	add.s64 	%rd43, %rd1, %rd42;
	ld.global.u64 	%rd44, [%rd43];
	ld.global.u64 	%rd45, [%rd39];
	add.s64 	%rd46, %rd45, %rd44;
	ld.global.u32 	%r64, [%rd3];
	ld.global.u32 	%r65, [%rd41];
	mul.wide.s32 	%rd47, %r65, %r64;
	ld.global.s32 	%rd48, [%rd4+4];
	mad.lo.s64 	%rd10, %rd47, %rd48, %rd46;
	ld.global.u64 	%rd49, [%rd5];
	setp.ge.s64 	%p5, %rd10, %rd49;
	@%p5 bra 	$L__BB0_5;
	st.global.u64 	[%rd5], %rd10;
	st.global.u64 	[%rd6], %rd9;
$L__BB0_5:
	cvt.u32.u64 	%r66, %rd9;
	sub.s32 	%r88, %r88, %r56;
	add.s32 	%r87, %r87, %r56;
	add.s32 	%r86, %r86, 1;
	setp.ne.s32 	%p6, %r86, 0;
	add.s32 	%r90, %r66, 1;
	@%p6 bra 	$L__BB0_3;
$L__BB0_6:
	sub.s32 	%r67, %r1, %r5;
	add.s32 	%r68, %r67, %r2;
	setp.gt.u32 	%p7, %r68, -4;
	@%p7 bra 	$L__BB0_17;
	add.s32 	%r97, %r90, 1;
	add.s32 	%r69, %r2, %r55;
	add.s32 	%r70, %r69, %r1;
	sub.s32 	%r71, %r70, %r90;
	add.s32 	%r72, %r71, -3;
	mul.lo.s32 	%r96, %r56, %r72;
	shl.b32 	%r20, %r56, 2;
	add.s32 	%r73, %r71, -4;
	mul.lo.s32 	%r95, %r56, %r73;
	add.s32 	%r74, %r71, -2;
	mul.lo.s32 	%r94, %r56, %r74;
	not.b32 	%r75, %r90;
	add.s32 	%r76, %r75, %r70;
	mul.lo.s32 	%r93, %r56, %r76;
	sub.s32 	%r92, %r90, %r3;
	mad.lo.s32 	%r91, %r56, %r92, %r3;
$L__BB0_8:
	add.s32 	%r77, %r97, -1;
	mul.wide.s32 	%rd50, %r91, 8;
	add.s64 	%rd11, %rd1, %rd50;
	ld.global.u64 	%rd51, [%rd11];
	cvt.s64.s32 	%rd52, %r93;
	cvt.s64.s32 	%rd12, %r77;
	add.s64 	%rd53, %rd52, %rd12;
	shl.b64 	%rd54, %rd53, 3;
	add.s64 	%rd55, %rd1, %rd54;
	ld.global.u64 	%rd56, [%rd55+8];
	add.s64 	%rd57, %rd56, %rd51;
	ld.global.u32 	%r101, [%rd3];
	mul.wide.s32 	%rd58, %r92, 4;
	add.s64 	%rd13, %rd3, %rd58;
	ld.global.u32 	%r78, [%rd13+4];
	mul.wide.s32 	%rd59, %r78, %r101;
	ld.global.u32 	%r100, [%rd4+4];
	cvt.s64.s32 	%rd60, %r100;
	mad.lo.s64 	%rd14, %rd59, %rd60, %rd57;
	ld.global.u64 	%rd93, [%rd5];
	setp.ge.s64 	%p8, %rd14, %rd93;
	@%p8 bra 	$L__BB0_10;
	st.global.u64 	[%rd5], %rd14;
	st.global.u64 	[%rd6], %rd12;
	ld.global.u32 	%r101, [%rd3];
	ld.global.u32 	%r100, [%rd4+4];
	ld.global.u64 	%rd93, [%rd5];
$L__BB0_10:
	mul.wide.s32 	%rd18, %r56, 8;
	add.s64 	%rd19, %rd11, %rd18;
	ld.global.u64 	%rd61, [%rd19];
	cvt.s64.s32 	%rd62, %r94;
	add.s64 	%rd63, %rd62, %rd12;
	shl.b64 	%rd64, %rd63, 3;
	add.s64 	%rd65, %rd1, %rd64;
	ld.global.u64 	%rd66, [%rd65+16];
	add.s64 	%rd67, %rd66, %rd61;
	ld.global.u32 	%r79, [%rd13+8];
	mul.wide.s32 	%rd68, %r79, %r101;
	cvt.s64.s32 	%rd69, %r100;
	mad.lo.s64 	%rd20, %rd68, %rd69, %rd67;
	setp.ge.s64 	%p9, %rd20, %rd93;
	@%p9 bra 	$L__BB0_12;
	st.global.u64 	[%rd5], %rd20;
	cvt.s64.s32 	%rd70, %r97;
	st.global.u64 	[%rd6], %rd70;
	ld.global.u32 	%r101, [%rd3];
	ld.global.u32 	%r100, [%rd4+4];
	ld.global.u64 	%rd93, [%rd5];
$L__BB0_12:
	cvt.s64.s32 	%rd23, %r97;
	add.s64 	%rd24, %rd19, %rd18;
	ld.global.u64 	%rd71, [%rd24];
	cvt.s64.s32 	%rd72, %r96;
	add.s64 	%rd73, %rd72, %rd12;
	shl.b64 	%rd74, %rd73, 3;
	add.s64 	%rd75, %rd1, %rd74;
	ld.global.u64 	%rd76, [%rd75+24];
	add.s64 	%rd77, %rd76, %rd71;
	add.s32 	%r43, %r97, 2;
	ld.global.u32 	%r80, [%rd13+12];
	mul.wide.s32 	%rd78, %r80, %r101;
	cvt.s64.s32 	%rd79, %r100;
	mad.lo.s64 	%rd25, %rd78, %rd79, %rd77;
	setp.ge.s64 	%p10, %rd25, %rd93;
	@%p10 bra 	$L__BB0_14;
	st.global.u64 	[%rd5], %rd25;
	cvt.u32.u64 	%r81, %rd23;
	add.s32 	%r82, %r81, 1;
	cvt.s64.s32 	%rd80, %r82;
	st.global.u64 	[%rd6], %rd80;
	ld.global.u32 	%r101, [%rd3];
	ld.global.u32 	%r100, [%rd4+4];
	ld.global.u64 	%rd93, [%rd5];
$L__BB0_14:
	add.s64 	%rd81, %rd24, %rd18;
	ld.global.u64 	%rd82, [%rd81];
	cvt.s64.s32 	%rd83, %r95;
	add.s64 	%rd84, %rd83, %rd12;
	shl.b64 	%rd85, %rd84, 3;
	add.s64 	%rd86, %rd1, %rd85;
	ld.global.u64 	%rd87, [%rd86+32];
	add.s64 	%rd88, %rd87, %rd82;
	ld.global.u32 	%r83, [%rd13+16];
	mul.wide.s32 	%rd89, %r83, %r101;
	cvt.s64.s32 	%rd90, %r100;
	mad.lo.s64 	%rd28, %rd89, %rd90, %rd88;
	setp.ge.s64 	%p11, %rd28, %rd93;
	@%p11 bra 	$L__BB0_16;
	st.global.u64 	[%rd5], %rd28;
	cvt.s64.s32 	%rd91, %r43;
	st.global.u64 	[%rd6], %rd91;
$L__BB0_16:
	cvt.u32.u64 	%r84, %rd23;
	add.s32 	%r97, %r84, 4;
	add.s32 	%r85, %r84, 3;
	sub.s32 	%r96, %r96, %r20;
	sub.s32 	%r95, %r95, %r20;
	sub.s32 	%r94, %r94, %r20;
	sub.s32 	%r93, %r93, %r20;
	add.s32 	%r92, %r92, 4;
	add.s32 	%r91, %r91, %r20;
	setp.lt.s32 	%p12, %r85, %r4;
	@%p12 bra 	$L__BB0_8;
$L__BB0_17:
	ret;

}


// ===== COMPILED SASS (sm_100) =====

	.target	sm_100

	.elftype	@"ET_EXEC"


//--------------------- .note.nv.tkinfo           --------------------------
	.section	.note.nv.tkinfo,"",@"SHT_NOTE"
	.sectionflags	@"SHF_NOTE_NV_TKINFO"
	.tkinfo
        /*0018*/ 	.word	0x00000002
        /*0030*/ 	.string	""
        /*0030*/ 	.string	"ptxas"
        /*0030*/ 	.string	"Cuda compilation tools, release 13.0, V13.0.88"
        /*0030*/ 	.string	"Build cuda_13.0.r13.0/compiler.36424714_0"
        /*0030*/ 	.string	"-arch sm_100 -m 64 "



//--------------------- .note.nv.cuinfo           --------------------------
	.section	.note.nv.cuinfo,"",@"SHT_NOTE"
	.sectionflags	@"SHF_NOTE_NV_CUINFO"
        /*0018*/ 	.short	0x0002
        /*001a*/ 	.short	0x0064
        /*001c*/ 	.short	0x0082
	.zero		2


//--------------------- .nv.info                  --------------------------
	.section	.nv.info,"",@"SHT_CUDA_INFO"
	.align	4


	//----- nvinfo : EIATTR_REGCOUNT
	.align		4
        /*0000*/ 	.byte	0x04, 0x2f
        /*0002*/ 	.short	(.L_1 - .L_0)
	.align		4
.L_0:
        /*0004*/ 	.word	index@(_Z17oneThreadPerEntryPxS_Piii)
        /*0008*/ 	.word	0x00000028


	//----- nvinfo : EIATTR_FRAME_SIZE
	.align		4
.L_1:
        /*000c*/ 	.byte	0x04, 0x11
        /*000e*/ 	.short	(.L_3 - .L_2)
	.align		4
.L_2:
        /*0010*/ 	.word	index@(_Z17oneThreadPerEntryPxS_Piii)
        /*0014*/ 	.word	0x00000000


	//----- nvinfo : EIATTR_MIN_STACK_SIZE
	.align		4
.L_3:
        /*0018*/ 	.byte	0x04, 0x12
        /*001a*/ 	.short	(.L_5 - .L_4)
	.align		4
.L_4:
        /*001c*/ 	.word	index@(_Z17oneThreadPerEntryPxS_Piii)
        /*0020*/ 	.word	0x00000000
.L_5:


//--------------------- .nv.compat                --------------------------
	.section	.nv.compat,"",@"SHT_CUDA_COMPAT_INFO"
	.align	4
        /*0000*/ 	.byte	0x02, 0x09, 0x00, 0x00, 0x02, 0x02, 0x01, 0x00, 0x02, 0x05, 0x05, 0x00, 0x03, 0x07, 0x01, 0x01
        /*0010*/ 	.byte	0x02, 0x03, 0x00, 0x00, 0x02, 0x06, 0x01, 0x00, 0x04, 0x0b, 0x08, 0x00, 0x09, 0x00, 0x00, 0x00
        /*0020*/ 	.byte	0x00, 0x00, 0x00, 0x00


//--------------------- .nv.info._Z17oneThreadPerEntryPxS_Piii --------------------------
	.section	.nv.info._Z17oneThreadPerEntryPxS_Piii,"",@"SHT_CUDA_INFO"
	.sectionflags	@""
	.align	4


	//----- nvinfo : EIATTR_CUDA_API_VERSION
	.align		4
        /*0000*/ 	.byte	0x04, 0x37
        /*0002*/ 	.short	(.L_7 - .L_6)
.L_6:
        /*0004*/ 	.word	0x00000082


	//----- nvinfo : EIATTR_KPARAM_INFO
	.align		4
.L_7:
        /*0008*/ 	.byte	0x04, 0x17
        /*000a*/ 	.short	(.L_9 - .L_8)
.L_8:
        /*000c*/ 	.word	0x00000000
        /*0010*/ 	.short	0x0004
        /*0012*/ 	.short	0x001c
        /*0014*/ 	.byte	0x00, 0xf0, 0x11, 0x00


	//----- nvinfo : EIATTR_KPARAM_INFO
	.align		4
.L_9:
        /*0018*/ 	.byte	0x04, 0x17
        /*001a*/ 	.short	(.L_11 - .L_10)
.L_10:
        /*001c*/ 	.word	0x00000000
        /*0020*/ 	.short	0x0003
        /*0022*/ 	.short	0x0018
        /*0024*/ 	.byte	0x00, 0xf0, 0x11, 0x00


	//----- nvinfo : EIATTR_KPARAM_INFO
	.align		4
.L_11:
        /*0028*/ 	.byte	0x04, 0x17
        /*002a*/ 	.short	(.L_13 - .L_12)
.L_12:
        /*002c*/ 	.word	0x00000000
        /*0030*/ 	.short	0x0002
        /*0032*/ 	.short	0x0010
        /*0034*/ 	.byte	0x00, 0xf5, 0x21, 0x00


	//----- nvinfo : EIATTR_KPARAM_INFO
	.align		4
.L_13:
        /*0038*/ 	.byte	0x04, 0x17
        /*003a*/ 	.short	(.L_15 - .L_14)
.L_14:
        /*003c*/ 	.word	0x00000000
        /*0040*/ 	.short	0x0001
        /*0042*/ 	.short	0x0008
        /*0044*/ 	.byte	0x00, 0xf5, 0x21, 0x00


	//----- nvinfo : EIATTR_KPARAM_INFO
	.align		4
.L_15:
        /*0048*/ 	.byte	0x04, 0x17
        /*004a*/ 	.short	(.L_17 - .L_16)
.L_16:
        /*004c*/ 	.word	0x00000000
        /*0050*/ 	.short	0x0000
        /*0052*/ 	.short	0x0000
        /*0054*/ 	.byte	0x00, 0xf5, 0x21, 0x00


	//----- nvinfo : EIATTR_SPARSE_MMA_MASK
	.align		4
.L_17:
        /*0058*/ 	.byte	0x03, 0x50
        /*005a*/ 	.short	0x0000


	//----- nvinfo : EIATTR_MAXREG_COUNT
	.align		4
        /*005c*/ 	.byte	0x03, 0x1b
        /*005e*/ 	.short	0x00ff


	//----- nvinfo : EIATTR_MERCURY_ISA_VERSION
	.align		4
        /*0060*/ 	.byte	0x03, 0x5f
        /*0062*/ 	.short	0x0101


	//----- nvinfo : EIATTR_VRC_CTA_INIT_COUNT
	.align		4
        /*0064*/ 	.byte	0x02, 0x4a
	.zero		1
	.zero		1


	//----- nvinfo : EIATTR_EXIT_INSTR_OFFSETS
	.align		4
        /*0068*/ 	.byte	0x04, 0x1c
        /*006a*/ 	.short	(.L_19 - .L_18)


	//   ....[0]....
.L_18:
        /*006c*/ 	.word	0x000000b0


	//   ....[1]....
        /*0070*/ 	.word	0x000004b0


	//   ....[2]....
        /*0074*/ 	.word	0x00000ce0


	//----- nvinfo : EIATTR_CRS_STACK_SIZE
	.align		4
.L_19:
        /*0078*/ 	.byte	0x04, 0x1e
        /*007a*/ 	.short	(.L_21 - .L_20)
.L_20:
        /*007c*/ 	.word	0x00000000


	//----- nvinfo : EIATTR_CBANK_PARAM_SIZE
	.align		4
.L_21:
        /*0080*/ 	.byte	0x03, 0x19
        /*0082*/ 	.short	0x0020


	//----- nvinfo : EIATTR_PARAM_CBANK
	.align		4
        /*0084*/ 	.byte	0x04, 0x0a
        /*0086*/ 	.short	(.L_23 - .L_22)
	.align		4
.L_22:
        /*0088*/ 	.word	index@(.nv.constant0._Z17oneThreadPerEntryPxS_Piii)
        /*008c*/ 	.short	0x0380
        /*008e*/ 	.short	0x0020


	//----- nvinfo : EIATTR_SW_WAR
	.align		4
.L_23:
        /*0090*/ 	.byte	0x04, 0x36
        /*0092*/ 	.short	(.L_25 - .L_24)
.L_24:
        /*0094*/ 	.word	0x00000008
.L_25:


//--------------------- .nv.callgraph             --------------------------
	.section	.nv.callgraph,"",@"SHT_CUDA_CALLGRAPH"
	.align	4
	.sectionentsize	8
	.align		4
        /*0000*/ 	.word	0x00000000
	.align		4
        /*0004*/ 	.word	0xffffffff
	.align		4
        /*0008*/ 	.word	0x00000000
	.align		4
        /*000c*/ 	.word	0xfffffffe
	.align		4
        /*0010*/ 	.word	0x00000000
	.align		4
        /*0014*/ 	.word	0xfffffffd
	.align		4
        /*0018*/ 	.word	0x00000000
	.align		4
        /*001c*/ 	.word	0xfffffffc


//--------------------- .text._Z17oneThreadPerEntryPxS_Piii --------------------------
	.section	.text._Z17oneThreadPerEntryPxS_Piii,"ax",@progbits
	.align	128
        .global         _Z17oneThreadPerEntryPxS_Piii
        .type           _Z17oneThreadPerEntryPxS_Piii,@function
        .size           _Z17oneThreadPerEntryPxS_Piii,(.L_x_5 - _Z17oneThreadPerEntryPxS_Piii)
        .other          _Z17oneThreadPerEntryPxS_Piii,@"STO_CUDA_ENTRY STV_DEFAULT"
_Z17oneThreadPerEntryPxS_Piii:
.text._Z17oneThreadPerEntryPxS_Piii:
[----:B------:R-:W-:Y:S01]  /*0000*/  LDC R1, c[0x0][0x37c] ;  /* 0x0000df00ff017b82 */ /* 0x000fe20000000800 */
[----:B------:R-:W0:Y:S07]  /*0010*/  S2R R24, SR_TID.X ;  /* 0x0000000000187919 */ /* 0x000e2e0000002100 */
[----:B------:R-:W1:Y:S01]  /*0020*/  S2UR UR4, SR_CTAID.X ;  /* 0x00000000000479c3 */ /* 0x000e620000002500 */
[----:B------:R-:W1:Y:S07]  /*0030*/  LDCU UR5, c[0x0][0x360] ;  /* 0x00006c00ff0577ac */ /* 0x000e6e0008000800 */
[----:B------:R-:W2:Y:S01]  /*0040*/  LDC.64 R16, c[0x0][0x398] ;  /* 0x0000e600ff107b82 */ /* 0x000ea20000000a00 */
[----:B-1----:R-:W-:-:S06]  /*0050*/  UIMAD UR4, UR4, UR5, URZ ;  /* 0x00000005040472a4 */ /* 0x002fcc000f8e02ff */
[----:B0-----:R-:W-:Y:S01]  /*0060*/  VIADD R25, R24, UR4 ;  /* 0x0000000418197c36 */ /* 0x001fe20008000000 */
[----:B--2---:R-:W-:-:S03]  /*0070*/  ISETP.GE.AND P0, PT, R16, 0x1, PT ;  /* 0x000000011000780c */ /* 0x004fc60003f06270 */
[----:B------:R-:W-:-:S05]  /*0080*/  IMAD.IADD R0, R25, 0x1, R16 ;  /* 0x0000000119007824 */ /* 0x000fca00078e0210 */
[----:B------:R-:W-:-:S04]  /*0090*/  VIMNMX R2, PT, PT, R25, R0, !PT ;  /* 0x0000000019027248 */ /* 0x000fc80007fe0100 */
[----:B------:R-:W-:-:S13]  /*00a0*/  ISETP.GE.OR P0, PT, R2, R17, !P0 ;  /* 0x000000110200720c */ /* 0x000fda0004706670 */
[----:B------:R-:W-:Y:S05]  /*00b0*/  @P0 EXIT ;  /* 0x000000000000094d */ /* 0x000fea0003800000 */
[----:B------:R-:W0:Y:S01]  /*00c0*/  LDC.64 R14, c[0x0][0x390] ;  /* 0x0000e400ff0e7b82 */ /* 0x000e220000000a00 */
[----:B------:R-:W-:Y:S01]  /*00d0*/  VIADDMNMX R2, R25, 0x1, R0, !PT ;  /* 0x0000000119027846 */ /* 0x000fe20007800100 */
[----:B------:R-:W1:Y:S01]  /*00e0*/  LDCU.64 UR6, c[0x0][0x358] ;  /* 0x00006b00ff0677ac */ /* 0x000e620008000a00 */
[----:B------:R-:W-:Y:S01]  /*00f0*/  BSSY.RECONVERGENT B0, `(.L_x_0) ;  /* 0x000003b000007945 */ /* 0x000fe20003800200 */
[----:B------:R-:W-:Y:S02]  /*0100*/  MOV R4, R25 ;  /* 0x0000001900047202 */ /* 0x000fe40000000f00 */
[----:B------:R-:W-:Y:S01]  /*0110*/  IADD3 R3, PT, PT, R24, UR4, -R2 ;  /* 0x0000000418037c10 */ /* 0x000fe2000fffe802 */
[--C-:B------:R-:W-:Y:S01]  /*0120*/  IMAD.IADD R2, R2, 0x1, -R25.reuse ;  /* 0x0000000102027824 */ /* 0x100fe200078e0a19 */
[----:B------:R-:W2:Y:S01]  /*0130*/  LDC.64 R12, c[0x0][0x380] ;  /* 0x0000e000ff0c7b82 */ /* 0x000ea20000000a00 */
[----:B------:R-:W3:Y:S01]  /*0140*/  LDCU UR5, c[0x0][0x39c] ;  /* 0x00007380ff0577ac */ /* 0x000ee20008000800 */
[----:B------:R-:W-:Y:S01]  /*0150*/  ISETP.GT.U32.AND P1, PT, R3, -0x4, PT ;  /* 0xfffffffc0300780c */ /* 0x000fe20003f24070 */
[----:B------:R-:W-:Y:S01]  /*0160*/  IMAD R3, R16, R17, R25 ;  /* 0x0000001110037224 */ /* 0x000fe200078e0219 */
[----:B------:R-:W-:-:S04]  /*0170*/  LOP3.LUT P0, R30, R2, 0x3, RZ, 0xc0, !PT ;  /* 0x00000003021e7812 */ /* 0x000fc8000780c0ff */
[----:B------:R-:W4:Y:S01]  /*0180*/  LDC.64 R10, c[0x0][0x388] ;  /* 0x0000e200ff0a7b82 */ /* 0x000f220000000a00 */
[----:B0-----:R-:W-:-:S04]  /*0190*/  IMAD.WIDE R14, R25, 0x4, R14 ;  /* 0x00000004190e7825 */ /* 0x001fc800078e020e */
[----:B------:R-:W-:-:S04]  /*01a0*/  IMAD.WIDE.U32 R8, R16, 0x4, R14 ;  /* 0x0000000410087825 */ /* 0x000fc800078e000e */
[----:B--2---:R-:W-:-:S04]  /*01b0*/  IMAD.WIDE R12, R3, 0x8, R12 ;  /* 0x00000008030c7825 */ /* 0x004fc800078e020c */
[----:B----4-:R-:W-:Y:S01]  /*01c0*/  IMAD.WIDE R10, R3, 0x8, R10 ;  /* 0x00000008030a7825 */ /* 0x010fe200078e020a */
[----:B-1-3--:R-:W-:Y:S06]  /*01d0*/  @!P0 BRA `(.L_x_1) ;  /* 0x0000000000b08947 */ /* 0x00afec0003800000 */
[----:B------:R-:W0:Y:S01]  /*01e0*/  LDC.64 R28, c[0x0][0x380] ;  /* 0x0000e000ff1c7b82 */ /* 0x000e220000000a00 */
[----:B------:R-:W-:Y:S01]  /*01f0*/  VIADD R16, R16, 0xffffffff ;  /* 0xffffffff10107836 */ /* 0x000fe20000000000 */
[----:B------:R-:W-:Y:S01]  /*0200*/  IADD3 R30, PT, PT, -R30, RZ, RZ ;  /* 0x000000ff1e1e7210 */ /* 0x000fe20007ffe1ff */
[----:B------:R-:W-:Y:S02]  /*0210*/  IMAD.MOV.U32 R4, RZ, RZ, R25 ;  /* 0x000000ffff047224 */ /* 0x000fe400078e0019 */
[----:B------:R-:W-:-:S03]  /*0220*/  IMAD R27, R16, R17, RZ ;  /* 0x00000011101b7224 */ /* 0x000fc600078e02ff */
[----:B------:R-:W1:Y:S01]  /*0230*/  LDC.64 R2, c[0x0][0x390] ;  /* 0x0000e400ff027b82 */ /* 0x000e620000000a00 */
[----:B0-----:R-:W-:Y:S01]  /*0240*/  IADD3 R26, P0, PT, R28, 0x8, RZ ;  /* 0x000000081c1a7810 */ /* 0x001fe20007f1e0ff */
[----:B------:R-:W-:-:S04]  /*0250*/  IMAD.MOV.U32 R28, RZ, RZ, R25 ;  /* 0x000000ffff1c7224 */ /* 0x000fc800078e0019 */
[----:B------:R-:W-:Y:S01]  /*0260*/  IMAD.X R29, RZ, RZ, R29, P0 ;  /* 0x000000ffff1d7224 */ /* 0x000fe200000e061d */
[----:B-1----:R-:W-:-:S05]  /*0270*/  IADD3 R2, P2, PT, R2, 0x4, RZ ;  /* 0x0000000402027810 */ /* 0x002fca0007f5e0ff */
[----:B------:R-:W-:-:S08]  /*0280*/  IMAD.X R3, RZ, RZ, R3, P2 ;  /* 0x000000ffff037224 */ /* 0x000fd000010e0603 */
.L_x_2:
[----:B------:R-:W0:Y:S01]  /*0290*/  LDC.64 R32, c[0x0][0x380] ;  /* 0x0000e000ff207b82 */ /* 0x000e220000000a00 */
[----:B------:R-:W-:Y:S01]  /*02a0*/  SHF.R.S32.HI R5, RZ, 0x1f, R4 ;  /* 0x0000001fff057819 */ /* 0x000fe20000011404 */
[----:B------:R-:W-:Y:S01]  /*02b0*/  IMAD.WIDE R18, R4, 0x4, R2 ;  /* 0x0000000404127825 */ /* 0x000fe200078e0202 */
[C---:B------:R-:W-:Y:S01]  /*02c0*/  IADD3 R6, P0, PT, R27.reuse, R4, RZ ;  /* 0x000000041b067210 */ /* 0x040fe20007f1e0ff */
[----:B------:R-:W2:Y:S03]  /*02d0*/  LDG.E R22, desc[UR6][R14.64] ;  /* 0x000000060e167981 */ /* 0x000ea6000c1e1900 */
[----:B------:R-:W-:Y:S01]  /*02e0*/  LEA.HI.X.SX32 R7, R27, R5, 0x1, P0 ;  /* 0x000000051b077211 */ /* 0x000fe200000f0eff */
[----:B------:R-:W2:Y:S01]  /*02f0*/  LDG.E R19, desc[UR6][R18.64] ;  /* 0x0000000612137981 */ /* 0x000ea2000c1e1900 */
[----:B------:R-:W-:-:S03]  /*0300*/  LEA R16, P0, R6, R26, 0x3 ;  /* 0x0000001a06107211 */ /* 0x000fc600078018ff */
[----:B------:R-:W3:Y:S01]  /*0310*/  LDG.E R31, desc[UR6][R8.64+0x4] ;  /* 0x00000406081f7981 */ /* 0x000ee2000c1e1900 */
[----:B------:R-:W-:-:S03]  /*0320*/  LEA.HI.X R17, R6, R29, R7, 0x3, P0 ;  /* 0x0000001d06117211 */ /* 0x000fc600000f1c07 */
[----:B------:R-:W4:Y:S04]  /*0330*/  LDG.E.64 R20, desc[UR6][R12.64] ;  /* 0x000000060c147981 */ /* 0x000f28000c1e1b00 */
[----:B------:R-:W5:Y:S01]  /*0340*/  LDG.E.64 R16, desc[UR6][R16.64] ;  /* 0x0000000610107981 */ /* 0x000f62000c1e1b00 */
[----:B0-----:R-:W-:-:S05]  /*0350*/  IMAD.WIDE R32, R28, 0x8, R32 ;  /* 0x000000081c207825 */ /* 0x001fca00078e0220 */
[----:B------:R-:W5:Y:S01]  /*0360*/  LDG.E.64 R6, desc[UR6][R32.64] ;  /* 0x0000000620067981 */ /* 0x000f62000c1e1b00 */
[----:B------:R-:W-:Y:S02]  /*0370*/  VIADD R30, R30, 0x1 ;  /* 0x000000011e1e7836 */ /* 0x000fe40000000000 */
[----:B--2---:R-:W-:Y:S01]  /*0380*/  IMAD.WIDE R22, R19, R22, RZ ;  /* 0x0000001613167225 */ /* 0x004fe200078e02ff */
[----:B---3--:R-:W-:-:S03]  /*0390*/  SHF.R.S32.HI R35, RZ, 0x1f, R31 ;  /* 0x0000001fff237819 */ /* 0x008fc6000001141f */
[----:B------:R-:W-:-:S04]  /*03a0*/  IMAD R23, R23, R31, RZ ;  /* 0x0000001f17177224 */ /* 0x000fc800078e02ff */
[----:B------:R-:W-:Y:S01]  /*03b0*/  IMAD R23, R22, R35, R23 ;  /* 0x0000002316177224 */ /* 0x000fe200078e0217 */
[----:B-----5:R-:W-:-:S04]  /*03c0*/  IADD3 R6, P0, PT, R6, R16, RZ ;  /* 0x0000001006067210 */ /* 0x020fc80007f1e0ff */
[----:B------:R-:W-:-:S03]  /*03d0*/  IADD3.X R7, PT, PT, R7, R17, RZ, P0, !PT ;  /* 0x0000001107077210 */ /* 0x000fc600007fe4ff */
[----:B------:R-:W-:-:S04]  /*03e0*/  IMAD.WIDE.U32 R6, R22, R31, R6 ;  /* 0x0000001f16067225 */ /* 0x000fc800078e0006 */
[----:B------:R-:W-:Y:S01]  /*03f0*/  IMAD.IADD R7, R7, 0x1, R23 ;  /* 0x0000000107077824 */ /* 0x000fe200078e0217 */
[----:B----4-:R-:W-:-:S04]  /*0400*/  ISETP.GE.U32.AND P0, PT, R6, R20, PT ;  /* 0x000000140600720c */ /* 0x010fc80003f06070 */
[----:B------:R-:W-:-:S13]  /*0410*/  ISETP.GE.AND.EX P0, PT, R7, R21, PT, P0 ;  /* 0x000000150700720c */ /* 0x000fda0003f06300 */
[----:B------:R-:W-:Y:S04]  /*0420*/  @!P0 STG.E.64 desc[UR6][R12.64], R6 ;  /* 0x000000060c008986 */ /* 0x000fe8000c101b06 */
[----:B------:R0:W-:Y:S01]  /*0430*/  @!P0 STG.E.64 desc[UR6][R10.64], R4 ;  /* 0x000000040a008986 */ /* 0x0001e2000c101b06 */
[----:B------:R-:W-:Y:S02]  /*0440*/  ISETP.NE.AND P0, PT, R30, RZ, PT ;  /* 0x000000ff1e00720c */ /* 0x000fe40003f05270 */
[----:B------:R-:W-:-:S04]  /*0450*/  MOV R17, UR5 ;  /* 0x0000000500117c02 */ /* 0x000fc80008000f00 */
[----:B------:R-:W-:Y:S01]  /*0460*/  IADD3 R28, PT, PT, R28, R17, RZ ;  /* 0x000000111c1c7210 */ /* 0x000fe20007ffe0ff */
[----:B------:R-:W-:Y:S02]  /*0470*/  IMAD.IADD R27, R27, 0x1, -R17 ;  /* 0x000000011b1b7824 */ /* 0x000fe400078e0a11 */
[----:B0-----:R-:W-:-:S04]  /*0480*/  VIADD R4, R4, 0x1 ;  /* 0x0000000104047836 */ /* 0x001fc80000000000 */
[----:B------:R-:W-:Y:S05]  /*0490*/  @P0 BRA `(.L_x_2) ;  /* 0xfffffffc007c0947 */ /* 0x000fea000383ffff */
.L_x_1:
[----:B------:R-:W-:Y:S05]  /*04a0*/  BSYNC.RECONVERGENT B0 ;  /* 0x0000000000007941 */ /* 0x000fea0003800200 */
.L_x_0:
[----:B------:R-:W-:Y:S05]  /*04b0*/  @P1 EXIT ;  /* 0x000000000000194d */ /* 0x000fea0003800000 */
[----:B------:R-:W0:Y:S01]  /*04c0*/  LDC R3, c[0x0][0x398] ;  /* 0x0000e600ff037b82 */ /* 0x000e220000000800 */
[----:B------:R-:W-:Y:S01]  /*04d0*/  LOP3.LUT R16, RZ, R4, RZ, 0x33, !PT ;  /* 0x00000004ff107212 */ /* 0x000fe200078e33ff */
[----:B------:R-:W-:-:S04]  /*04e0*/  IMAD.IADD R6, R4, 0x1, -R25 ;  /* 0x0000000104067824 */ /* 0x000fc800078e0a19 */
[----:B------:R-:W-:Y:S01]  /*04f0*/  IMAD R30, R6, R17, R25 ;  /* 0x00000011061e7224 */ /* 0x000fe200078e0219 */
[----:B0-----:R-:W-:Y:S01]  /*0500*/  IADD3 R3, PT, PT, R3, UR4, R24 ;  /* 0x0000000403037c10 */ /* 0x001fe2000fffe018 */
[----:B------:R-:W0:Y:S03]  /*0510*/  LDCU.64 UR4, c[0x0][0x380] ;  /* 0x00007000ff0477ac */ /* 0x000e260008000a00 */
[C---:B------:R-:W-:Y:S01]  /*0520*/  IADD3 R22, PT, PT, R3.reuse, R16, RZ ;  /* 0x0000001003167210 */ /* 0x040fe20007ffe0ff */
[----:B------:R-:W-:Y:S02]  /*0530*/  IMAD.IADD R2, R3, 0x1, -R4 ;  /* 0x0000000103027824 */ /* 0x000fe400078e0a04 */
[----:B------:R-:W-:Y:S02]  /*0540*/  VIADD R4, R4, 0x1 ;  /* 0x0000000104047836 */ /* 0x000fe40000000000 */
[C---:B------:R-:W-:Y:S01]  /*0550*/  VIADD R16, R2.reuse, 0xfffffffd ;  /* 0xfffffffd02107836 */ /* 0x040fe20000000000 */
[C---:B------:R-:W-:Y:S01]  /*0560*/  IADD3 R20, PT, PT, R2.reuse, -0x2, RZ ;  /* 0xfffffffe02147810 */ /* 0x040fe20007ffe0ff */
[----:B------:R-:W-:-:S02]  /*0570*/  VIADD R18, R2, 0xfffffffc ;  /* 0xfffffffc02127836 */ /* 0x000fc40000000000 */
[-C--:B------:R-:W-:Y:S02]  /*0580*/  IMAD R7, R22, R17.reuse, RZ ;  /* 0x0000001116077224 */ /* 0x080fe400078e02ff */
[-C--:B------:R-:W-:Y:S02]  /*0590*/  IMAD R2, R16, R17.reuse, RZ ;  /* 0x0000001110027224 */ /* 0x080fe400078e02ff */
[-C--:B------:R-:W-:Y:S02]  /*05a0*/  IMAD R3, R18, R17.reuse, RZ ;  /* 0x0000001112037224 */ /* 0x080fe400078e02ff */
[----:B0-----:R-:W-:-:S07]  /*05b0*/  IMAD R5, R20, R17, RZ ;  /* 0x0000001114057224 */ /* 0x001fce00078e02ff */
.L_x_3:
[----:B------:R-:W0:Y:S01]  /*05c0*/  LDC.64 R22, c[0x0][0x380] ;  /* 0x0000e000ff167b82 */ /* 0x000e220000000a00 */
[----:B------:R-:W-:Y:S01]  /*05d0*/  VIADD R18, R4, 0xffffffff ;  /* 0xffffffff04127836 */ /* 0x000fe20000000000 */
[----:B------:R-:W2:Y:S01]  /*05e0*/  LDG.E R32, desc[UR6][R14.64] ;  /* 0x000000060e207981 */ /* 0x000ea2000c1e1900 */
[----:B------:R-:W-:-:S03]  /*05f0*/  IMAD.WIDE R20, R6, 0x4, R14 ;  /* 0x0000000406147825 */ /* 0x000fc600078e020e */
[----:B------:R-:W-:Y:S01]  /*0600*/  SHF.R.S32.HI R19, RZ, 0x1f, R18 ;  /* 0x0000001fff137819 */ /* 0x000fe20000011412 */
[----:B------:R-:W3:Y:S01]  /*0610*/  LDG.E R33, desc[UR6][R8.64+0x4] ;  /* 0x0000040608217981 */ /* 0x000ee2000c1e1900 */
[----:B------:R-:W-:-:S03]  /*0620*/  IADD3 R16, P0, PT, R18, R7, RZ ;  /* 0x0000000712107210 */ /* 0x000fc60007f1e0ff */
[----:B------:R-:W2:Y:S01]  /*0630*/  LDG.E R31, desc[UR6][R20.64+0x4] ;  /* 0x00000406141f7981 */ /* 0x000ea2000c1e1900 */
[----:B------:R-:W-:Y:S02]  /*0640*/  LEA.HI.X.SX32 R17, R7, R19, 0x1, P0 ;  /* 0x0000001307117211 */ /* 0x000fe400000f0eff */
[----:B------:R-:W-:-:S04]  /*0650*/  LEA R28, P0, R16, UR4, 0x3 ;  /* 0x00000004101c7c11 */ /* 0x000fc8000f8018ff */
[----:B------:R-:W-:Y:S02]  /*0660*/  LEA.HI.X R29, R16, UR5, R17, 0x3, P0 ;  /* 0x00000005101d7c11 */ /* 0x000fe400080f1c11 */
[----:B------:R-:W4:Y:S01]  /*0670*/  LDG.E.64 R16, desc[UR6][R12.64] ;  /* 0x000000060c107981 */ /* 0x000f22000c1e1b00 */
[----:B0-----:R-:W-:-:S03]  /*0680*/  IMAD.WIDE R22, R30, 0x8, R22 ;  /* 0x000000081e167825 */ /* 0x001fc600078e0216 */
[----:B------:R-:W5:Y:S04]  /*0690*/  LDG.E.64 R24, desc[UR6][R28.64+0x8] ;  /* 0x000008061c187981 */ /* 0x000f68000c1e1b00 */
[----:B------:R-:W5:Y:S02]  /*06a0*/  LDG.E.64 R26, desc[UR6][R22.64] ;  /* 0x00000006161a7981 */ /* 0x000f64000c1e1b00 */
[----:B-----5:R-:W-:-:S04]  /*06b0*/  IADD3 R26, P0, PT, R26, R24, RZ ;  /* 0x000000181a1a7210 */ /* 0x020fc80007f1e0ff */
[----:B------:R-:W-:Y:S01]  /*06c0*/  IADD3.X R27, PT, PT, R27, R25, RZ, P0, !PT ;  /* 0x000000191b1b7210 */ /* 0x000fe200007fe4ff */
[----:B--2---:R-:W-:Y:S01]  /*06d0*/  IMAD.WIDE R24, R31, R32, RZ ;  /* 0x000000201f187225 */ /* 0x004fe200078e02ff */
[----:B---3--:R-:W-:-:S03]  /*06e0*/  SHF.R.S32.HI R31, RZ, 0x1f, R33 ;  /* 0x0000001fff1f7819 */ /* 0x008fc60000011421 */
[----:B------:R-:W-:-:S04]  /*06f0*/  IMAD R25, R25, R33, RZ ;  /* 0x0000002119197224 */ /* 0x000fc800078e02ff */
[C---:B------:R-:W-:Y:S02]  /*0700*/  IMAD R25, R24.reuse, R31, R25 ;  /* 0x0000001f18197224 */ /* 0x040fe400078e0219 */
[----:B------:R-:W0:Y:S01]  /*0710*/  LDC R31, c[0x0][0x39c] ;  /* 0x0000e700ff1f7b82 */ /* 0x000e220000000800 */
[----:B------:R-:W-:-:S04]  /*0720*/  IMAD.WIDE.U32 R26, R24, R33, R26 ;  /* 0x00000021181a7225 */ /* 0x000fc800078e001a */
[----:B------:R-:W-:Y:S01]  /*0730*/  IMAD.IADD R27, R27, 0x1, R25 ;  /* 0x000000011b1b7824 */ /* 0x000fe200078e0219 */
[----:B----4-:R-:W-:Y:S02]  /*0740*/  ISETP.GE.U32.AND P0, PT, R26, R16, PT ;  /* 0x000000101a00720c */ /* 0x010fe40003f06070 */
[----:B------:R-:W-:Y:S02]  /*0750*/  IADD3 R25, P1, PT, R18, R5, RZ ;  /* 0x0000000512197210 */ /* 0x000fe40007f3e0ff */
[----:B------:R-:W-:Y:S02]  /*0760*/  ISETP.GE.AND.EX P0, PT, R27, R17, PT, P0 ;  /* 0x000000111b00720c */ /* 0x000fe40003f06300 */
[----:B------:R-:W-:Y:S02]  /*0770*/  LEA.HI.X.SX32 R28, R5, R19, 0x1, P1 ;  /* 0x00000013051c7211 */ /* 0x000fe400008f0eff */
[----:B------:R-:W-:-:S04]  /*0780*/  LEA R24, P1, R25, UR4, 0x3 ;  /* 0x0000000419187c11 */ /* 0x000fc8000f8218ff */
[----:B------:R-:W-:Y:S01]  /*0790*/  LEA.HI.X R25, R25, UR5, R28, 0x3, P1 ;  /* 0x0000000519197c11 */ /* 0x000fe200088f1c1c */
[----:B0-----:R-:W-:-:S04]  /*07a0*/  IMAD.WIDE R22, R31, 0x8, R22 ;  /* 0x000000081f167825 */ /* 0x001fc800078e0216 */
[----:B------:R0:W-:Y:S04]  /*07b0*/  @!P0 STG.E.64 desc[UR6][R12.64], R26 ;  /* 0x0000001a0c008986 */ /* 0x0001e8000c101b06 */
[----:B------:R-:W-:Y:S04]  /*07c0*/  @!P0 STG.E.64 desc[UR6][R10.64], R18 ;  /* 0x000000120a008986 */ /* 0x000fe8000c101b06 */
[----:B------:R-:W2:Y:S04]  /*07d0*/  LDG.E.64 R24, desc[UR6][R24.64+0x10] ;  /* 0x0000100618187981 */ /* 0x000ea8000c1e1b00 */
[----:B------:R1:W2:Y:S04]  /*07e0*/  LDG.E.64 R28, desc[UR6][R22.64] ;  /* 0x00000006161c7981 */ /* 0x0002a8000c1e1b00 */
[----:B------:R-:W3:Y:S04]  /*07f0*/  @!P0 LDG.E R32, desc[UR6][R14.64] ;  /* 0x000000060e208981 */ /* 0x000ee8000c1e1900 */
[----:B------:R-:W3:Y:S04]  /*0800*/  LDG.E R35, desc[UR6][R20.64+0x8] ;  /* 0x0000080614237981 */ /* 0x000ee8000c1e1900 */
[----:B------:R-:W0:Y:S04]  /*0810*/  @!P0 LDG.E R33, desc[UR6][R8.64+0x4] ;  /* 0x0000040608218981 */ /* 0x000e28000c1e1900 */
[----:B------:R-:W4:Y:S01]  /*0820*/  @!P0 LDG.E.64 R16, desc[UR6][R12.64] ;  /* 0x000000060c108981 */ /* 0x000f22000c1e1b00 */
[----:B-1----:R-:W-:Y:S01]  /*0830*/  IMAD.WIDE R22, R31, 0x8, R22 ;  /* 0x000000081f167825 */ /* 0x002fe200078e0216 */
[----:B--2---:R-:W-:-:S03]  /*0840*/  IADD3 R28, P0, PT, R28, R24, RZ ;  /* 0x000000181c1c7210 */ /* 0x004fc60007f1e0ff */
[----:B---3--:R-:W-:Y:S01]  /*0850*/  IMAD.WIDE R34, R35, R32, RZ ;  /* 0x0000002023227225 */ /* 0x008fe200078e02ff */
[----:B0-----:R-:W-:-:S03]  /*0860*/  SHF.R.S32.HI R27, RZ, 0x1f, R33 ;  /* 0x0000001fff1b7819 */ /* 0x001fc60000011421 */
[----:B------:R-:W-:Y:S02]  /*0870*/  IMAD.X R29, R29, 0x1, R25, P0 ;  /* 0x000000011d1d7824 */ /* 0x000fe400000e0619 */
[----:B------:R-:W-:Y:S02]  /*0880*/  IMAD R26, R35, R33, RZ ;  /* 0x00000021231a7224 */ /* 0x000fe400078e02ff */
[----:B------:R-:W-:-:S04]  /*0890*/  IMAD.WIDE.U32 R24, R33, R34, R28 ;  /* 0x0000002221187225 */ /* 0x000fc800078e001c */
[----:B------:R-:W-:Y:S01]  /*08a0*/  IMAD R27, R34, R27, R26 ;  /* 0x0000001b221b7224 */ /* 0x000fe200078e021a */
[----:B----4-:R-:W-:-:S04]  /*08b0*/  ISETP.GE.U32.AND P0, PT, R24, R16, PT ;  /* 0x000000101800720c */ /* 0x010fc80003f06070 */
[----:B------:R-:W-:-:S04]  /*08c0*/  IADD3 R25, PT, PT, R25, R27, RZ ;  /* 0x0000001b19197210 */ /* 0x000fc80007ffe0ff */
[----:B------:R-:W-:Y:S02]  /*08d0*/  ISETP.GE.AND.EX P0, PT, R25, R17, PT, P0 ;  /* 0x000000111900720c */ /* 0x000fe40003f06300 */
[----:B------:R-:W-:-:S04]  /*08e0*/  IADD3 R27, P1, PT, R18, R2, RZ ;  /* 0x00000002121b7210 */ /* 0x000fc80007f3e0ff */
[----:B------:R-:W-:Y:S02]  /*08f0*/  LEA.HI.X.SX32 R28, R2, R19, 0x1, P1 ;  /* 0x00000013021c7211 */ /* 0x000fe400008f0eff */
[----:B------:R-:W-:-:S04]  /*0900*/  LEA R26, P1, R27, UR4, 0x3 ;  /* 0x000000041b1a7c11 */ /* 0x000fc8000f8218ff */
[----:B------:R-:W-:Y:S01]  /*0910*/  LEA.HI.X R27, R27, UR5, R28, 0x3, P1 ;  /* 0x000000051b1b7c11 */ /* 0x000fe200088f1c1c */
[--C-:B------:R-:W-:Y:S01]  /*0920*/  @!P0 IMAD.MOV.U32 R28, RZ, RZ, R4.reuse ;  /* 0x000000ffff1c8224 */ /* 0x100fe200078e0004 */
[----:B------:R-:W-:Y:S01]  /*0930*/  @!P0 SHF.R.S32.HI R29, RZ, 0x1f, R4 ;  /* 0x0000001fff1d8819 */ /* 0x000fe20000011404 */
[----:B------:R0:W-:Y:S04]  /*0940*/  @!P0 STG.E.64 desc[UR6][R12.64], R24 ;  /* 0x000000180c008986 */ /* 0x0001e8000c101b06 */
[----:B------:R1:W-:Y:S04]  /*0950*/  @!P0 STG.E.64 desc[UR6][R10.64], R28 ;  /* 0x0000001c0a008986 */ /* 0x0003e8000c101b06 */
[----:B------:R-:W2:Y:S04]  /*0960*/  LDG.E.64 R26, desc[UR6][R26.64+0x18] ;  /* 0x000018061a1a7981 */ /* 0x000ea8000c1e1b00 */
[----:B------:R3:W2:Y:S04]  /*0970*/  LDG.E.64 R34, desc[UR6][R22.64] ;  /* 0x0000000616227981 */ /* 0x0006a8000c1e1b00 */
[----:B------:R-:W0:Y:S04]  /*0980*/  @!P0 LDG.E R32, desc[UR6][R14.64] ;  /* 0x000000060e208981 */ /* 0x000e28000c1e1900 */
[----:B------:R-:W0:Y:S04]  /*0990*/  LDG.E R37, desc[UR6][R20.64+0xc] ;  /* 0x00000c0614257981 */ /* 0x000e28000c1e1900 */
[----:B------:R-:W4:Y:S04]  /*09a0*/  @!P0 LDG.E R33, desc[UR6][R8.64+0x4] ;  /* 0x0000040608218981 */ /* 0x000f28000c1e1900 */
[----:B------:R-:W5:Y:S01]  /*09b0*/  @!P0 LDG.E.64 R16, desc[UR6][R12.64] ;  /* 0x000000060c108981 */ /* 0x000f62000c1e1b00 */
[----:B---3--:R-:W-:Y:S01]  /*09c0*/  IMAD.WIDE R22, R31, 0x8, R22 ;  /* 0x000000081f167825 */ /* 0x008fe200078e0216 */
[----:B--2---:R-:W-:-:S03]  /*09d0*/  IADD3 R34, P0, PT, R34, R26, RZ ;  /* 0x0000001a22227210 */ /* 0x004fc60007f1e0ff */
[----:B0-----:R-:W-:Y:S01]  /*09e0*/  IMAD.WIDE R24, R37, R32, RZ ;  /* 0x0000002025187225 */ /* 0x001fe200078e02ff */
[----:B----4-:R-:W-:-:S03]  /*09f0*/  SHF.R.S32.HI R36, RZ, 0x1f, R33 ;  /* 0x0000001fff247819 */ /* 0x010fc60000011421 */
[----:B------:R-:W-:Y:S02]  /*0a00*/  IMAD R25, R25, R33, RZ ;  /* 0x0000002119197224 */ /* 0x000fe400078e02ff */
[----:B------:R-:W-:Y:S02]  /*0a10*/  IMAD.X R35, R35, 0x1, R27, P0 ;  /* 0x0000000123237824 */ /* 0x000fe400000e061b */
[----:B------:R-:W-:Y:S02]  /*0a20*/  IMAD R27, R24, R36, R25 ;  /* 0x00000024181b7224 */ /* 0x000fe400078e0219 */
[----:B------:R-:W-:-:S05]  /*0a30*/  IMAD.WIDE.U32 R24, R33, R24, R34 ;  /* 0x0000001821187225 */ /* 0x000fca00078e0022 */
[----:B------:R-:W-:Y:S02]  /*0a40*/  IADD3 R25, PT, PT, R25, R27, RZ ;  /* 0x0000001b19197210 */ /* 0x000fe40007ffe0ff */
[----:B-----5:R-:W-:-:S04]  /*0a50*/  ISETP.GE.U32.AND P0, PT, R24, R16, PT ;  /* 0x000000101800720c */ /* 0x020fc80003f06070 */
[----:B------:R-:W-:Y:S02]  /*0a60*/  ISETP.GE.AND.EX P0, PT, R25, R17, PT, P0 ;  /* 0x000000111900720c */ /* 0x000fe40003f06300 */
[----:B------:R-:W-:-:S04]  /*0a70*/  IADD3 R27, P1, PT, R18, R3, RZ ;  /* 0x00000003121b7210 */ /* 0x000fc80007f3e0ff */
[----:B-1----:R-:W-:Y:S02]  /*0a80*/  LEA.HI.X.SX32 R28, R3, R19, 0x1, P1 ;  /* 0x00000013031c7211 */ /* 0x002fe400008f0eff */
[----:B------:R-:W-:-:S05]  /*0a90*/  LEA R18, P1, R27, UR4, 0x3 ;  /* 0x000000041b127c11 */ /* 0x000fca000f8218ff */
[----:B------:R-:W-:Y:S01]  /*0aa0*/  @!P0 VIADD R26, R4, 0x1 ;  /* 0x00000001041a8836 */ /* 0x000fe20000000000 */
[----:B------:R-:W-:-:S04]  /*0ab0*/  LEA.HI.X R19, R27, UR5, R28, 0x3, P1 ;  /* 0x000000051b137c11 */ /* 0x000fc800088f1c1c */
[----:B------:R-:W-:Y:S01]  /*0ac0*/  @!P0 SHF.R.S32.HI R27, RZ, 0x1f, R26 ;  /* 0x0000001fff1b8819 */ /* 0x000fe2000001141a */
[----:B------:R0:W-:Y:S04]  /*0ad0*/  @!P0 STG.E.64 desc[UR6][R12.64], R24 ;  /* 0x000000180c008986 */ /* 0x0001e8000c101b06 */
[----:B------:R1:W-:Y:S04]  /*0ae0*/  @!P0 STG.E.64 desc[UR6][R10.64], R26 ;  /* 0x0000001a0a008986 */ /* 0x0003e8000c101b06 */
[----:B------:R-:W2:Y:S04]  /*0af0*/  LDG.E.64 R22, desc[UR6][R22.64] ;  /* 0x0000000616167981 */ /* 0x000ea8000c1e1b00 */
[----:B------:R-:W2:Y:S04]  /*0b00*/  LDG.E.64 R18, desc[UR6][R18.64+0x20] ;  /* 0x0000200612127981 */ /* 0x000ea8000c1e1b00 */
[----:B------:R3:W4:Y:S04]  /*0b10*/  LDG.E R29, desc[UR6][R20.64+0x10] ;  /* 0x00001006141d7981 */ /* 0x000728000c1e1900 */
[----:B------:R-:W4:Y:S04]  /*0b20*/  @!P0 LDG.E R32, desc[UR6][R14.64] ;  /* 0x000000060e208981 */ /* 0x000f28000c1e1900 */
[----:B------:R-:W0:Y:S04]  /*0b30*/  @!P0 LDG.E R33, desc[UR6][R8.64+0x4] ;  /* 0x0000040608218981 */ /* 0x000e28000c1e1900 */
[----:B------:R-:W5:Y:S01]  /*0b40*/  @!P0 LDG.E.64 R16, desc[UR6][R12.64] ;  /* 0x000000060c108981 */ /* 0x000f62000c1e1b00 */
[----:B---3--:R-:W-:Y:S01]  /*0b50*/  VIADD R21, R4, 0x3 ;  /* 0x0000000304157836 */ /* 0x008fe20000000000 */
[C---:B------:R-:W-:Y:S01]  /*0b60*/  IADD3 R20, PT, PT, -R31.reuse, RZ, RZ ;  /* 0x000000ff1f147210 */ /* 0x040fe20007ffe1ff */
[----:B------:R-:W-:-:S02]  /*0b70*/  IMAD R30, R31, 0x4, R30 ;  /* 0x000000041f1e7824 */ /* 0x000fc400078e021e */
[----:B------:R-:W-:Y:S01]  /*0b80*/  VIADD R6, R6, 0x4 ;  /* 0x0000000406067836 */ /* 0x000fe20000000000 */
[C---:B------:R-:W-:Y:S01]  /*0b90*/  LEA R2, R20.reuse, R2, 0x2 ;  /* 0x0000000214027211 */ /* 0x040fe200078e10ff */
[C---:B------:R-:W-:Y:S01]  /*0ba0*/  IMAD R3, R20.reuse, 0x4, R3 ;  /* 0x0000000414037824 */ /* 0x040fe200078e0203 */
[C---:B------:R-:W-:Y:S01]  /*0bb0*/  LEA R7, R20.reuse, R7, 0x2 ;  /* 0x0000000714077211 */ /* 0x040fe200078e10ff */
[----:B------:R-:W-:Y:S01]  /*0bc0*/  IMAD R5, R20, 0x4, R5 ;  /* 0x0000000414057824 */ /* 0x000fe200078e0205 */
[----:B--2---:R-:W-:Y:S01]  /*0bd0*/  IADD3 R34, P0, PT, R22, R18, RZ ;  /* 0x0000001216227210 */ /* 0x004fe20007f1e0ff */
[----:B----4-:R-:W-:Y:S01]  /*0be0*/  IMAD.WIDE R28, R29, R32, RZ ;  /* 0x000000201d1c7225 */ /* 0x010fe200078e02ff */
[----:B0-----:R-:W-:-:S03]  /*0bf0*/  SHF.R.S32.HI R25, RZ, 0x1f, R33 ;  /* 0x0000001fff197819 */ /* 0x001fc60000011421 */
[----:B------:R-:W-:Y:S02]  /*0c00*/  IMAD.X R35, R23, 0x1, R19, P0 ;  /* 0x0000000117237824 */ /* 0x000fe400000e0613 */
[-C--:B------:R-:W-:Y:S02]  /*0c10*/  IMAD R24, R29, R33.reuse, RZ ;  /* 0x000000211d187224 */ /* 0x080fe400078e02ff */
[----:B------:R-:W-:-:S04]  /*0c20*/  IMAD.WIDE.U32 R18, R28, R33, R34 ;  /* 0x000000211c127225 */ /* 0x000fc800078e0022 */
[----:B------:R-:W-:Y:S01]  /*0c30*/  IMAD R25, R28, R25, R24 ;  /* 0x000000191c197224 */ /* 0x000fe200078e0218 */
[----:B-----5:R-:W-:-:S04]  /*0c40*/  ISETP.GE.U32.AND P0, PT, R18, R16, PT ;  /* 0x000000101200720c */ /* 0x020fc80003f06070 */
[----:B------:R-:W-:-:S04]  /*0c50*/  IADD3 R19, PT, PT, R19, R25, RZ ;  /* 0x0000001913137210 */ /* 0x000fc80007ffe0ff */
[----:B------:R-:W-:Y:S01]  /*0c60*/  ISETP.GE.AND.EX P0, PT, R19, R17, PT, P0 ;  /* 0x000000111300720c */ /* 0x000fe20003f06300 */
[----:B------:R-:W-:-:S12]  /*0c70*/  VIADD R16, R4, 0x2 ;  /* 0x0000000204107836 */ /* 0x000fd80000000000 */
[----:B------:R-:W-:Y:S01]  /*0c80*/  @!P0 SHF.R.S32.HI R17, RZ, 0x1f, R16 ;  /* 0x0000001fff118819 */ /* 0x000fe20000011410 */
[----:B------:R1:W-:Y:S04]  /*0c90*/  @!P0 STG.E.64 desc[UR6][R12.64], R18 ;  /* 0x000000120c008986 */ /* 0x0003e8000c101b06 */
[----:B------:R1:W-:Y:S01]  /*0ca0*/  @!P0 STG.E.64 desc[UR6][R10.64], R16 ;  /* 0x000000100a008986 */ /* 0x0003e2000c101b06 */
[----:B------:R-:W-:Y:S01]  /*0cb0*/  ISETP.GE.AND P0, PT, R21, R0, PT ;  /* 0x000000001500720c */ /* 0x000fe20003f06270 */
[----:B------:R-:W-:-:S12]  /*0cc0*/  VIADD R4, R4, 0x4 ;  /* 0x0000000404047836 */ /* 0x000fd80000000000 */
[----:B-1----:R-:W-:Y:S05]  /*0cd0*/  @!P0 BRA `(.L_x_3) ;  /* 0xfffffff800388947 */ /* 0x002fea000383ffff */
[----:B------:R-:W-:Y:S05]  /*0ce0*/  EXIT ;  /* 0x000000000000794d */ /* 0x000fea0003800000 */
.L_x_4:
[----:B------:R-:W-:-:S00]  /*0cf0*/  BRA `(.L_x_4) ;  /* 0xfffffffc00fc7947 */ /* 0x000fc0000383ffff */
[----:B------:R-:W-:-:S00]  /*0d00*/  NOP ;  /* 0x0000000000007918 */ /* 0x000fc00000000000 */
[----:B------:R-:W-:-:S00]  /*0d10*/  NOP ;  /* 0x0000000000007918 */ /* 0x000fc00000000000 */
[----:B------:R-:W-:-:S00]  /*0d20*/  NOP ;  /* 0x0000000000007918 */ /* 0x000fc00000000000 */
[----:B------:R-:W-:-:S00]  /*0d30*/  NOP ;  /* 0x0000000000007918 */ /* 0x000fc00000000000 */
[----:B------:R-:W-:-:S00]  /*0d40*/  NOP ;  /* 0x0000000000007918 */ /* 0x000fc00000000000 */
[----:B------:R-:W-:-:S00]  /*0d50*/  NOP ;  /* 0x0000000000007918 */ /* 0x000fc00000000000 */
[----:B------:R-:W-:-:S00]  /*0d60*/  NOP ;  /* 0x0000000000007918 */ /* 0x000fc00000000000 */
[----:B------:R-:W-:-:S00]  /*0d70*/  NOP ;  /* 0x0000000000007918 */ /* 0x000fc00000000000 */
.L_x_5:


//--------------------- .nv.shared.reserved.0     --------------------------
	.section	.nv.shared.reserved.0,"aw",@nobits
	.weak		__nv_reservedSMEM_offset_0_alias
	.size		__nv_reservedSMEM_offset_0_alias, 0, 64
	.other		__nv_reservedSMEM_offset_0_alias,@"STO_CUDA_RESERVED_SHARED STV_DEFAULT"
__nv_reservedSMEM_offset_0_alias:
	.zero		0
	.zero		64


//--------------------- .nv.constant0._Z17oneThreadPerEntryPxS_Piii --------------------------
	.section	.nv.constant0._Z17oneThreadPerEntryPxS_Piii,"a",@progbits
	.sectionflags	@""
	.align	4
.nv.constant0._Z17oneThreadPerEntryPxS_Piii:
	.zero		928


//--------------------- SYMBOLS --------------------------

	.type		.nv.reservedSmem.offset0,@object
	.size		.nv.reservedSmem.offset0,0x4
